//
// Generated by NVIDIA NVVM Compiler
//
// Compiler Build ID: CL-36424714
// Cuda compilation tools, release 13.0, V13.0.88
// Based on NVVM 20.0.0
//

.version 9.0
.target sm_100
.address_size 64

	// .globl	_Z13computeKerneliPi

.visible .entry _Z13computeKerneliPi(
	.param .u32 _Z13computeKerneliPi_param_0,
	.param .u64 .ptr .align 1 _Z13computeKerneliPi_param_1
)
{
	.reg .b32 	%r<7>;
	.reg .b64 	%rd<5>;

	ld.param.u32 	%r1, [_Z13computeKerneliPi_param_0];
	ld.param.u64 	%rd1, [_Z13computeKerneliPi_param_1];
	cvta.to.global.u64 	%rd2, %rd1;
	mov.u32 	%r2, %ctaid.x;
	mov.u32 	%r3, %ntid.x;
	mov.u32 	%r4, %tid.x;
	mad.lo.s32 	%r5, %r2, %r3, %r4;
	mad.lo.s32 	%r6, %r1, %r4, %r2;
	mul.wide.s32 	%rd3, %r5, 4;
	add.s64 	%rd4, %rd2, %rd3;
	st.global.u32 	[%rd4], %r6;
	ret;

}


// ===== COMPILED SASS (sm_100) =====

	.target	sm_100

	.elftype	@"ET_EXEC"


//--------------------- .note.nv.tkinfo           --------------------------
	.section	.note.nv.tkinfo,"",@"SHT_NOTE"
	.sectionflags	@"SHF_NOTE_NV_TKINFO"
	.tkinfo
        /*0018*/ 	.word	0x00000002
        /*0030*/ 	.string	""
        /*0030*/ 	.string	"ptxas"
        /*0030*/ 	.string	"Cuda compilation tools, release 13.0, V13.0.88"
        /*0030*/ 	.string	"Build cuda_13.0.r13.0/compiler.36424714_0"
        /*0030*/ 	.string	"-arch sm_100 -m 64 "



//--------------------- .note.nv.cuinfo           --------------------------
	.section	.note.nv.cuinfo,"",@"SHT_NOTE"
	.sectionflags	@"SHF_NOTE_NV_CUINFO"
        /*0018*/ 	.short	0x0002
        /*001a*/ 	.short	0x0064
        /*001c*/ 	.short	0x0082
	.zero		2


//--------------------- .nv.info                  --------------------------
	.section	.nv.info,"",@"SHT_CUDA_INFO"
	.align	4


	//----- nvinfo : EIATTR_REGCOUNT
	.align		4
        /*0000*/ 	.byte	0x04, 0x2f
        /*0002*/ 	.short	(.L_1 - .L_0)
	.align		4
.L_0:
        /*0004*/ 	.word	index@(_Z13computeKerneliPi)
        /*0008*/ 	.word	0x0000000a


	//----- nvinfo : EIATTR_FRAME_SIZE
	.align		4
.L_1:
        /*000c*/ 	.byte	0x04, 0x11
        /*000e*/ 	.short	(.L_3 - .L_2)
	.align		4
.L_2:
        /*0010*/ 	.word	index@(_Z13computeKerneliPi)
        /*0014*/ 	.word	0x00000000


	//----- nvinfo : EIATTR_MIN_STACK_SIZE
	.align		4
.L_3:
        /*0018*/ 	.byte	0x04, 0x12
        /*001a*/ 	.short	(.L_5 - .L_4)
	.align		4
.L_4:
        /*001c*/ 	.word	index@(_Z13computeKerneliPi)
        /*0020*/ 	.word	0x00000000
.L_5:


//--------------------- .nv.compat                --------------------------
	.section	.nv.compat,"",@"SHT_CUDA_COMPAT_INFO"
	.align	4
        /*0000*/ 	.byte	0x02, 0x09, 0x00, 0x00, 0x02, 0x02, 0x01, 0x00, 0x02, 0x05, 0x05, 0x00, 0x03, 0x07, 0x01, 0x01
        /*0010*/ 	.byte	0x02, 0x03, 0x00, 0x00, 0x02, 0x06, 0x01, 0x00, 0x04, 0x0b, 0x08, 0x00, 0x09, 0x00, 0x00, 0x00
        /*0020*/ 	.byte	0x00, 0x00, 0x00, 0x00


//--------------------- .nv.info._Z13computeKerneliPi --------------------------
	.section	.nv.info._Z13computeKerneliPi,"",@"SHT_CUDA_INFO"
	.sectionflags	@""
	.align	4


	//----- nvinfo : EIATTR_CUDA_API_VERSION
	.align		4
        /*0000*/ 	.byte	0x04, 0x37
        /*0002*/ 	.short	(.L_7 - .L_6)
.L_6:
        /*0004*/ 	.word	0x00000082


	//----- nvinfo : EIATTR_KPARAM_INFO
	.align		4
.L_7:
        /*0008*/ 	.byte	0x04, 0x17
        /*000a*/ 	.short	(.L_9 - .L_8)
.L_8:
        /*000c*/ 	.word	0x00000000
        /*0010*/ 	.short	0x0001
        /*0012*/ 	.short	0x0008
        /*0014*/ 	.byte	0x00, 0xf5, 0x21, 0x00


	//----- nvinfo : EIATTR_KPARAM_INFO
	.align		4
.L_9:
        /*0018*/ 	.byte	0x04, 0x17
        /*001a*/ 	.short	(.L_11 - .L_10)
.L_10:
        /*001c*/ 	.word	0x00000000
        /*0020*/ 	.short	0x0000
        /*0022*/ 	.short	0x0000
        /*0024*/ 	.byte	0x00, 0xf0, 0x11, 0x00


	//----- nvinfo : EIATTR_SPARSE_MMA_MASK
	.align		4
.L_11:
        /*0028*/ 	.byte	0x03, 0x50
        /*002a*/ 	.short	0x0000


	//----- nvinfo : EIATTR_MAXREG_COUNT
	.align		4
        /*002c*/ 	.byte	0x03, 0x1b
        /*002e*/ 	.short	0x00ff


	//----- nvinfo : EIATTR_MERCURY_ISA_VERSION
	.align		4
        /*0030*/ 	.byte	0x03, 0x5f
        /*0032*/ 	.short	0x0101


	//----- nvinfo : EIATTR_VRC_CTA_INIT_COUNT
	.align		4
        /*0034*/ 	.byte	0x02, 0x4a
	.zero		1
	.zero		1


	//----- nvinfo : EIATTR_EXIT_INSTR_OFFSETS
	.align		4
        /*0038*/ 	.byte	0x04, 0x1c
        /*003a*/ 	.short	(.L_13 - .L_12)


	//   ....[0]....
.L_12:
        /*003c*/ 	.word	0x000000b0


	//----- nvinfo : EIATTR_CBANK_PARAM_SIZE
	.align		4
.L_13:
        /*0040*/ 	.byte	0x03, 0x19
        /*0042*/ 	.short	0x0010


	//----- nvinfo : EIATTR_PARAM_CBANK
	.align		4
        /*0044*/ 	.byte	0x04, 0x0a
        /*0046*/ 	.short	(.L_15 - .L_14)
	.align		4
.L_14:
        /*0048*/ 	.word	index@(.nv.constant0._Z13computeKerneliPi)
        /*004c*/ 	.short	0x0380
        /*004e*/ 	.short	0x0010


	//----- nvinfo : EIATTR_SW_WAR
	.align		4
.L_15:
        /*0050*/ 	.byte	0x04, 0x36
        /*0052*/ 	.short	(.L_17 - .L_16)
.L_16:
        /*0054*/ 	.word	0x00000008
.L_17:


//--------------------- .nv.callgraph             --------------------------
	.section	.nv.callgraph,"",@"SHT_CUDA_CALLGRAPH"
	.align	4
	.sectionentsize	8
	.align		4
        /*0000*/ 	.word	0x00000000
	.align		4
        /*0004*/ 	.word	0xffffffff
	.align		4
        /*0008*/ 	.word	0x00000000
	.align		4
        /*000c*/ 	.word	0xfffffffe
	.align		4
        /*0010*/ 	.word	0x00000000
	.align		4
        /*0014*/ 	.word	0xfffffffd
	.align		4
        /*0018*/ 	.word	0x00000000
	.align		4
        /*001c*/ 	.word	0xfffffffc


//--------------------- .text._Z13computeKerneliPi --------------------------
	.section	.text._Z13computeKerneliPi,"ax",@progbits
	.align	128
        .global         _Z13computeKerneliPi
        .type           _Z13computeKerneliPi,@function
        .size           _Z13computeKerneliPi,(.L_x_1 - _Z13computeKerneliPi)
        .other          _Z13computeKerneliPi,@"STO_CUDA_ENTRY STV_DEFAULT"
_Z13computeKerneliPi:
.text._Z13computeKerneliPi:
[----:B------:R-:W-:Y:S01]  /*0000*/  LDC R1, c[0x0][0x37c] ;  /* 0x0000df00ff017b82 */ /* 0x000fe20000000800 */
[----:B------:R-:W0:Y:S07]  /*0010*/  S2R R0, SR_TID.X ;  /* 0x0000000000007919 */ /* 0x000e2e0000002100 */
[----:B------:R-:W0:Y:S01]  /*0020*/  S2UR UR6, SR_CTAID.X ;  /* 0x00000000000679c3 */ /* 0x000e220000002500 */
[----:B------:R-:W1:Y:S07]  /*0030*/  LDCU.64 UR4, c[0x0][0x358] ;  /* 0x00006b00ff0477ac */ /* 0x000e6e0008000a00 */
[----:B------:R-:W0:Y:S08]  /*0040*/  LDC R5, c[0x0][0x360] ;  /* 0x0000d800ff057b82 */ /* 0x000e300000000800 */
[----:B------:R-:W2:Y:S08]  /*0050*/  LDC R7, c[0x0][0x380] ;  /* 0x0000e000ff077b82 */ /* 0x000eb00000000800 */
[----:B------:R-:W3:Y:S01]  /*0060*/  LDC.64 R2, c[0x0][0x388] ;  /* 0x0000e200ff027b82 */ /* 0x000ee20000000a00 */
[----:B0-----:R-:W-:-:S02]  /*0070*/  IMAD R5, R5, UR6, R0 ;  /* 0x0000000605057c24 */ /* 0x001fc4000f8e0200 */
[----:B--2---:R-:W-:Y:S02]  /*0080*/  IMAD R7, R0, R7, UR6 ;  /* 0x0000000600077e24 */ /* 0x004fe4000f8e0207 */
[----:B---3--:R-:W-:-:S05]  /*0090*/  IMAD.WIDE R2, R5, 0x4, R2 ;  /* 0x0000000405027825 */ /* 0x008fca00078e0202 */
[----:B-1----:R-:W-:Y:S01]  /*00a0*/  STG.E desc[UR4][R2.64], R7 ;  /* 0x0000000702007986 */ /* 0x002fe2000c101904 */
[----:B------:R-:W-:Y:S05]  /*00b0*/  EXIT ;  /* 0x000000000000794d */ /* 0x000fea0003800000 */
.L_x_0:
[----:B------:R-:W-:-:S00]  /*00c0*/  BRA `(.L_x_0) ;  /* 0xfffffffc00fc7947 */ /* 0x000fc0000383ffff */
[----:B------:R-:W-:-:S00]  /*00d0*/  NOP ;  /* 0x0000000000007918 */ /* 0x000fc00000000000 */
        /* <DEDUP_REMOVED lines=10> */
.L_x_1:


//--------------------- .nv.shared.reserved.0     --------------------------
	.section	.nv.shared.reserved.0,"aw",@nobits
	.weak		__nv_reservedSMEM_offset_0_alias
	.size		__nv_reservedSMEM_offset_0_alias, 0, 64
	.other		__nv_reservedSMEM_offset_0_alias,@"STO_CUDA_RESERVED_SHARED STV_DEFAULT"
__nv_reservedSMEM_offset_0_alias:
	.zero		0
	.zero		64


//--------------------- .nv.constant0._Z13computeKerneliPi --------------------------
	.section	.nv.constant0._Z13computeKerneliPi,"a",@progbits
	.sectionflags	@""
	.align	4
.nv.constant0._Z13computeKerneliPi:
	.zero		912


//--------------------- SYMBOLS --------------------------

	.type		.nv.reservedSmem.offset0,@object
	.size		.nv.reservedSmem.offset0,0x4
